//
// Generated by NVIDIA NVVM Compiler
//
// Compiler Build ID: CL-36424714
// Cuda compilation tools, release 13.0, V13.0.88
// Based on NVVM 20.0.0
//

.version 9.0
.target sm_100
.address_size 64

	// .globl	_Z9transformPfiPiii

.visible .entry _Z9transformPfiPiii(
	.param .u64 .ptr .align 1 _Z9transformPfiPiii_param_0,
	.param .u32 _Z9transformPfiPiii_param_1,
	.param .u64 .ptr .align 1 _Z9transformPfiPiii_param_2,
	.param .u32 _Z9transformPfiPiii_param_3,
	.param .u32 _Z9transformPfiPiii_param_4
)
{
	.reg .pred 	%p<7>;
	.reg .b32 	%r<44>;
	.reg .b32 	%f<12>;
	.reg .b64 	%rd<18>;

	ld.param.u64 	%rd3, [_Z9transformPfiPiii_param_0];
	ld.param.u32 	%r12, [_Z9transformPfiPiii_param_1];
	ld.param.u64 	%rd4, [_Z9transformPfiPiii_param_2];
	ld.param.u32 	%r13, [_Z9transformPfiPiii_param_3];
	ld.param.u32 	%r14, [_Z9transformPfiPiii_param_4];
	cvta.to.global.u64 	%rd1, %rd3;
	cvta.to.global.u64 	%rd2, %rd4;
	mov.u32 	%r15, %ctaid.x;
	mov.u32 	%r16, %ntid.x;
	mov.u32 	%r17, %tid.x;
	mad.lo.s32 	%r42, %r15, %r16, %r17;
	mov.u32 	%r18, %nctaid.x;
	mul.lo.s32 	%r2, %r16, %r18;
	setp.ge.s32 	%p1, %r42, %r12;
	@%p1 bra 	$L__BB0_7;
	add.s32 	%r19, %r14, -1;
	cvt.rn.f32.s32 	%f1, %r19;
	add.s32 	%r20, %r42, %r2;
	max.s32 	%r21, %r12, %r20;
	setp.lt.s32 	%p2, %r20, %r12;
	selp.u32 	%r22, 1, 0, %p2;
	add.s32 	%r23, %r20, %r22;
	sub.s32 	%r24, %r21, %r23;
	div.u32 	%r25, %r24, %r2;
	add.s32 	%r3, %r25, %r22;
	and.b32  	%r26, %r3, 3;
	setp.eq.s32 	%p3, %r26, 3;
	@%p3 bra 	$L__BB0_4;
	add.s32 	%r27, %r3, 1;
	and.b32  	%r28, %r27, 3;
	neg.s32 	%r40, %r28;
$L__BB0_3:
	.pragma "nounroll";
	mul.wide.s32 	%rd5, %r42, 4;
	add.s64 	%rd6, %rd1, %rd5;
	add.s64 	%rd7, %rd2, %rd5;
	ld.global.u32 	%r29, [%rd7];
	sub.s32 	%r30, %r29, %r13;
	cvt.rn.f32.s32 	%f2, %r30;
	div.rn.f32 	%f3, %f2, %f1;
	st.global.f32 	[%rd6], %f3;
	add.s32 	%r42, %r42, %r2;
	add.s32 	%r40, %r40, 1;
	setp.ne.s32 	%p4, %r40, 0;
	@%p4 bra 	$L__BB0_3;
$L__BB0_4:
	setp.lt.u32 	%p5, %r3, 3;
	@%p5 bra 	$L__BB0_7;
	mul.wide.s32 	%rd11, %r2, 4;
	shl.b32 	%r39, %r2, 2;
$L__BB0_6:
	mul.wide.s32 	%rd8, %r42, 4;
	add.s64 	%rd9, %rd2, %rd8;
	ld.global.u32 	%r31, [%rd9];
	sub.s32 	%r32, %r31, %r13;
	cvt.rn.f32.s32 	%f4, %r32;
	div.rn.f32 	%f5, %f4, %f1;
	add.s64 	%rd10, %rd1, %rd8;
	st.global.f32 	[%rd10], %f5;
	add.s64 	%rd12, %rd9, %rd11;
	ld.global.u32 	%r33, [%rd12];
	sub.s32 	%r34, %r33, %r13;
	cvt.rn.f32.s32 	%f6, %r34;
	div.rn.f32 	%f7, %f6, %f1;
	add.s64 	%rd13, %rd10, %rd11;
	st.global.f32 	[%rd13], %f7;
	add.s64 	%rd14, %rd12, %rd11;
	ld.global.u32 	%r35, [%rd14];
	sub.s32 	%r36, %r35, %r13;
	cvt.rn.f32.s32 	%f8, %r36;
	div.rn.f32 	%f9, %f8, %f1;
	add.s64 	%rd15, %rd13, %rd11;
	st.global.f32 	[%rd15], %f9;
	add.s64 	%rd16, %rd14, %rd11;
	ld.global.u32 	%r37, [%rd16];
	sub.s32 	%r38, %r37, %r13;
	cvt.rn.f32.s32 	%f10, %r38;
	div.rn.f32 	%f11, %f10, %f1;
	add.s64 	%rd17, %rd15, %rd11;
	st.global.f32 	[%rd17], %f11;
	add.s32 	%r42, %r39, %r42;
	setp.lt.s32 	%p6, %r42, %r12;
	@%p6 bra 	$L__BB0_6;
$L__BB0_7:
	ret;

}
	// .globl	_Z16transform_valuesPfPiS_ii
.visible .entry _Z16transform_valuesPfPiS_ii(
	.param .u64 .ptr .align 1 _Z16transform_valuesPfPiS_ii_param_0,
	.param .u64 .ptr .align 1 _Z16transform_valuesPfPiS_ii_param_1,
	.param .u64 .ptr .align 1 _Z16transform_valuesPfPiS_ii_param_2,
	.param .u32 _Z16transform_valuesPfPiS_ii_param_3,
	.param .u32 _Z16transform_valuesPfPiS_ii_param_4
)
{
	.reg .pred 	%p<4>;
	.reg .b32 	%r<16>;
	.reg .b32 	%f<2>;
	.reg .b64 	%rd<13>;

	ld.param.u64 	%rd1, [_Z16transform_valuesPfPiS_ii_param_0];
	ld.param.u64 	%rd2, [_Z16transform_valuesPfPiS_ii_param_1];
	ld.param.u64 	%rd3, [_Z16transform_valuesPfPiS_ii_param_2];
	ld.param.u32 	%r3, [_Z16transform_valuesPfPiS_ii_param_3];
	ld.param.u32 	%r4, [_Z16transform_valuesPfPiS_ii_param_4];
	mov.u32 	%r6, %ctaid.x;
	mov.u32 	%r7, %ntid.x;
	mov.u32 	%r8, %tid.x;
	mad.lo.s32 	%r1, %r6, %r7, %r8;
	mov.u32 	%r9, %ctaid.y;
	mov.u32 	%r10, %ntid.y;
	mov.u32 	%r11, %tid.y;
	mad.lo.s32 	%r12, %r9, %r10, %r11;
	setp.ge.s32 	%p1, %r1, %r3;
	setp.ge.s32 	%p2, %r12, %r4;
	or.pred  	%p3, %p1, %p2;
	@%p3 bra 	$L__BB1_2;
	cvta.to.global.u64 	%rd4, %rd2;
	cvta.to.global.u64 	%rd5, %rd3;
	cvta.to.global.u64 	%rd6, %rd1;
	mad.lo.s32 	%r13, %r3, %r12, %r1;
	mul.wide.s32 	%rd7, %r13, 4;
	add.s64 	%rd8, %rd4, %rd7;
	ld.global.u32 	%r14, [%rd8];
	mul.wide.s32 	%rd9, %r14, 4;
	add.s64 	%rd10, %rd5, %rd9;
	ld.global.f32 	%f1, [%rd10];
	mul.lo.s32 	%r15, %r13, 3;
	mul.wide.s32 	%rd11, %r15, 4;
	add.s64 	%rd12, %rd6, %rd11;
	st.global.f32 	[%rd12+8], %f1;
$L__BB1_2:
	ret;

}


// ===== COMPILED SASS (sm_100) =====

	.target	sm_100

	.elftype	@"ET_EXEC"


//--------------------- .note.nv.tkinfo           --------------------------
	.section	.note.nv.tkinfo,"",@"SHT_NOTE"
	.sectionflags	@"SHF_NOTE_NV_TKINFO"
	.tkinfo
        /*0018*/ 	.word	0x00000002
        /*0030*/ 	.string	""
        /*0030*/ 	.string	"ptxas"
        /*0030*/ 	.string	"Cuda compilation tools, release 13.0, V13.0.88"
        /*0030*/ 	.string	"Build cuda_13.0.r13.0/compiler.36424714_0"
        /*0030*/ 	.string	"-arch sm_100 -m 64 "



//--------------------- .note.nv.cuinfo           --------------------------
	.section	.note.nv.cuinfo,"",@"SHT_NOTE"
	.sectionflags	@"SHF_NOTE_NV_CUINFO"
        /*0018*/ 	.short	0x0002
        /*001a*/ 	.short	0x0064
        /*001c*/ 	.short	0x0082
	.zero		2


//--------------------- .nv.info                  --------------------------
	.section	.nv.info,"",@"SHT_CUDA_INFO"
	.align	4


	//----- nvinfo : EIATTR_REGCOUNT
	.align		4
        /*0000*/ 	.byte	0x04, 0x2f
        /*0002*/ 	.short	(.L_1 - .L_0)
	.align		4
.L_0:
        /*0004*/ 	.word	index@(_Z9transformPfiPiii)
        /*0008*/ 	.word	0x00000018


	//----- nvinfo : EIATTR_FRAME_SIZE
	.align		4
.L_1:
        /*000c*/ 	.byte	0x04, 0x11
        /*000e*/ 	.short	(.L_3 - .L_2)
	.align		4
.L_2:
        /*0010*/ 	.word	index@($__internal_0_$__cuda_sm3x_div_rn_noftz_f32_slowpath)
        /*0014*/ 	.word	0x00000000


	//----- nvinfo : EIATTR_FRAME_SIZE
	.align		4
.L_3:
        /*0018*/ 	.byte	0x04, 0x11
        /*001a*/ 	.short	(.L_5 - .L_4)
	.align		4
.L_4:
        /*001c*/ 	.word	index@(_Z9transformPfiPiii)
        /*0020*/ 	.word	0x00000000


	//----- nvinfo : EIATTR_REGCOUNT
	.align		4
.L_5:
        /*0024*/ 	.byte	0x04, 0x2f
        /*0026*/ 	.short	(.L_7 - .L_6)
	.align		4
.L_6:
        /*0028*/ 	.word	index@(_Z16transform_valuesPfPiS_ii)
        /*002c*/ 	.word	0x0000000c


	//----- nvinfo : EIATTR_FRAME_SIZE
	.align		4
.L_7:
        /*0030*/ 	.byte	0x04, 0x11
        /*0032*/ 	.short	(.L_9 - .L_8)
	.align		4
.L_8:
        /*0034*/ 	.word	index@(_Z16transform_valuesPfPiS_ii)
        /*0038*/ 	.word	0x00000000


	//----- nvinfo : EIATTR_MIN_STACK_SIZE
	.align		4
.L_9:
        /*003c*/ 	.byte	0x04, 0x12
        /*003e*/ 	.short	(.L_11 - .L_10)
	.align		4
.L_10:
        /*0040*/ 	.word	index@(_Z16transform_valuesPfPiS_ii)
        /*0044*/ 	.word	0x00000000


	//----- nvinfo : EIATTR_MIN_STACK_SIZE
	.align		4
.L_11:
        /*0048*/ 	.byte	0x04, 0x12
        /*004a*/ 	.short	(.L_13 - .L_12)
	.align		4
.L_12:
        /*004c*/ 	.word	index@(_Z9transformPfiPiii)
        /*0050*/ 	.word	0x00000000
.L_13:


//--------------------- .nv.compat                --------------------------
	.section	.nv.compat,"",@"SHT_CUDA_COMPAT_INFO"
	.align	4
        /*0000*/ 	.byte	0x02, 0x09, 0x00, 0x00, 0x02, 0x02, 0x01, 0x00, 0x02, 0x05, 0x05, 0x00, 0x03, 0x07, 0x01, 0x01
        /*0010*/ 	.byte	0x02, 0x03, 0x00, 0x00, 0x02, 0x06, 0x01, 0x00, 0x04, 0x0b, 0x08, 0x00, 0x01, 0x00, 0x00, 0x00
        /*0020*/ 	.byte	0x00, 0x00, 0x00, 0x00


//--------------------- .nv.info._Z16transform_valuesPfPiS_ii --------------------------
	.section	.nv.info._Z16transform_valuesPfPiS_ii,"",@"SHT_CUDA_INFO"
	.sectionflags	@""
	.align	4


	//----- nvinfo : EIATTR_CUDA_API_VERSION
	.align		4
        /*0000*/ 	.byte	0x04, 0x37
        /*0002*/ 	.short	(.L_15 - .L_14)
.L_14:
        /*0004*/ 	.word	0x00000082


	//----- nvinfo : EIATTR_KPARAM_INFO
	.align		4
.L_15:
        /*0008*/ 	.byte	0x04, 0x17
        /*000a*/ 	.short	(.L_17 - .L_16)
.L_16:
        /*000c*/ 	.word	0x00000000
        /*0010*/ 	.short	0x0004
        /*0012*/ 	.short	0x001c
        /*0014*/ 	.byte	0x00, 0xf0, 0x11, 0x00


	//----- nvinfo : EIATTR_KPARAM_INFO
	.align		4
.L_17:
        /*0018*/ 	.byte	0x04, 0x17
        /*001a*/ 	.short	(.L_19 - .L_18)
.L_18:
        /*001c*/ 	.word	0x00000000
        /*0020*/ 	.short	0x0003
        /*0022*/ 	.short	0x0018
        /*0024*/ 	.byte	0x00, 0xf0, 0x11, 0x00


	//----- nvinfo : EIATTR_KPARAM_INFO
	.align		4
.L_19:
        /*0028*/ 	.byte	0x04, 0x17
        /*002a*/ 	.short	(.L_21 - .L_20)
.L_20:
        /*002c*/ 	.word	0x00000000
        /*0030*/ 	.short	0x0002
        /*0032*/ 	.short	0x0010
        /*0034*/ 	.byte	0x00, 0xf5, 0x21, 0x00


	//----- nvinfo : EIATTR_KPARAM_INFO
	.align		4
.L_21:
        /*0038*/ 	.byte	0x04, 0x17
        /*003a*/ 	.short	(.L_23 - .L_22)
.L_22:
        /*003c*/ 	.word	0x00000000
        /*0040*/ 	.short	0x0001
        /*0042*/ 	.short	0x0008
        /*0044*/ 	.byte	0x00, 0xf5, 0x21, 0x00


	//----- nvinfo : EIATTR_KPARAM_INFO
	.align		4
.L_23:
        /*0048*/ 	.byte	0x04, 0x17
        /*004a*/ 	.short	(.L_25 - .L_24)
.L_24:
        /*004c*/ 	.word	0x00000000
        /*0050*/ 	.short	0x0000
        /*0052*/ 	.short	0x0000
        /*0054*/ 	.byte	0x00, 0xf5, 0x21, 0x00


	//----- nvinfo : EIATTR_SPARSE_MMA_MASK
	.align		4
.L_25:
        /*0058*/ 	.byte	0x03, 0x50
        /*005a*/ 	.short	0x0000


	//----- nvinfo : EIATTR_MAXREG_COUNT
	.align		4
        /*005c*/ 	.byte	0x03, 0x1b
        /*005e*/ 	.short	0x00ff


	//----- nvinfo : EIATTR_MERCURY_ISA_VERSION
	.align		4
        /*0060*/ 	.byte	0x03, 0x5f
        /*0062*/ 	.short	0x0101


	//----- nvinfo : EIATTR_VRC_CTA_INIT_COUNT
	.align		4
        /*0064*/ 	.byte	0x02, 0x4a
	.zero		1
	.zero		1


	//----- nvinfo : EIATTR_EXIT_INSTR_OFFSETS
	.align		4
        /*0068*/ 	.byte	0x04, 0x1c
        /*006a*/ 	.short	(.L_27 - .L_26)


	//   ....[0]....
.L_26:
        /*006c*/ 	.word	0x000000c0


	//   ....[1]....
        /*0070*/ 	.word	0x00000190


	//----- nvinfo : EIATTR_CBANK_PARAM_SIZE
	.align		4
.L_27:
        /*0074*/ 	.byte	0x03, 0x19
        /*0076*/ 	.short	0x0020


	//----- nvinfo : EIATTR_PARAM_CBANK
	.align		4
        /*0078*/ 	.byte	0x04, 0x0a
        /*007a*/ 	.short	(.L_29 - .L_28)
	.align		4
.L_28:
        /*007c*/ 	.word	index@(.nv.constant0._Z16transform_valuesPfPiS_ii)
        /*0080*/ 	.short	0x0380
        /*0082*/ 	.short	0x0020


	//----- nvinfo : EIATTR_SW_WAR
	.align		4
.L_29:
        /*0084*/ 	.byte	0x04, 0x36
        /*0086*/ 	.short	(.L_31 - .L_30)
.L_30:
        /*0088*/ 	.word	0x00000008
.L_31:


//--------------------- .nv.info._Z9transformPfiPiii --------------------------
	.section	.nv.info._Z9transformPfiPiii,"",@"SHT_CUDA_INFO"
	.sectionflags	@""
	.align	4


	//----- nvinfo : EIATTR_CUDA_API_VERSION
	.align		4
        /*0000*/ 	.byte	0x04, 0x37
        /*0002*/ 	.short	(.L_33 - .L_32)
.L_32:
        /*0004*/ 	.word	0x00000082


	//----- nvinfo : EIATTR_KPARAM_INFO
	.align		4
.L_33:
        /*0008*/ 	.byte	0x04, 0x17
        /*000a*/ 	.short	(.L_35 - .L_34)
.L_34:
        /*000c*/ 	.word	0x00000000
        /*0010*/ 	.short	0x0004
        /*0012*/ 	.short	0x001c
        /*0014*/ 	.byte	0x00, 0xf0, 0x11, 0x00


	//----- nvinfo : EIATTR_KPARAM_INFO
	.align		4
.L_35:
        /*0018*/ 	.byte	0x04, 0x17
        /*001a*/ 	.short	(.L_37 - .L_36)
.L_36:
        /*001c*/ 	.word	0x00000000
        /*0020*/ 	.short	0x0003
        /*0022*/ 	.short	0x0018
        /*0024*/ 	.byte	0x00, 0xf0, 0x11, 0x00


	//----- nvinfo : EIATTR_KPARAM_INFO
	.align		4
.L_37:
        /*0028*/ 	.byte	0x04, 0x17
        /*002a*/ 	.short	(.L_39 - .L_38)
.L_38:
        /*002c*/ 	.word	0x00000000
        /*0030*/ 	.short	0x0002
        /*0032*/ 	.short	0x0010
        /*0034*/ 	.byte	0x00, 0xf5, 0x21, 0x00


	//----- nvinfo : EIATTR_KPARAM_INFO
	.align		4
.L_39:
        /*0038*/ 	.byte	0x04, 0x17
        /*003a*/ 	.short	(.L_41 - .L_40)
.L_40:
        /*003c*/ 	.word	0x00000000
        /*0040*/ 	.short	0x0001
        /*0042*/ 	.short	0x0008
        /*0044*/ 	.byte	0x00, 0xf0, 0x11, 0x00


	//----- nvinfo : EIATTR_KPARAM_INFO
	.align		4
.L_41:
        /*0048*/ 	.byte	0x04, 0x17
        /*004a*/ 	.short	(.L_43 - .L_42)
.L_42:
        /*004c*/ 	.word	0x00000000
        /*0050*/ 	.short	0x0000
        /*0052*/ 	.short	0x0000
        /*0054*/ 	.byte	0x00, 0xf5, 0x21, 0x00


	//----- nvinfo : EIATTR_SPARSE_MMA_MASK
	.align		4
.L_43:
        /*0058*/ 	.byte	0x03, 0x50
        /*005a*/ 	.short	0x0000


	//----- nvinfo : EIATTR_MAXREG_COUNT
	.align		4
        /*005c*/ 	.byte	0x03, 0x1b
        /*005e*/ 	.short	0x00ff


	//----- nvinfo : EIATTR_MERCURY_ISA_VERSION
	.align		4
        /*0060*/ 	.byte	0x03, 0x5f
        /*0062*/ 	.short	0x0101


	//----- nvinfo : EIATTR_VRC_CTA_INIT_COUNT
	.align		4
        /*0064*/ 	.byte	0x02, 0x4a
	.zero		1
	.zero		1


	//----- nvinfo : EIATTR_EXIT_INSTR_OFFSETS
	.align		4
        /*0068*/ 	.byte	0x04, 0x1c
        /*006a*/ 	.short	(.L_45 - .L_44)


	//   ....[0]....
.L_44:
        /*006c*/ 	.word	0x00000090


	//   ....[1]....
        /*0070*/ 	.word	0x000004d0


	//   ....[2]....
        /*0074*/ 	.word	0x00000a00


	//----- nvinfo : EIATTR_CRS_STACK_SIZE
	.align		4
.L_45:
        /*0078*/ 	.byte	0x04, 0x1e
        /*007a*/ 	.short	(.L_47 - .L_46)
.L_46:
        /*007c*/ 	.word	0x00000000


	//----- nvinfo : EIATTR_CBANK_PARAM_SIZE
	.align		4
.L_47:
        /*0080*/ 	.byte	0x03, 0x19
        /*0082*/ 	.short	0x0020


	//----- nvinfo : EIATTR_PARAM_CBANK
	.align		4
        /*0084*/ 	.byte	0x04, 0x0a
        /*0086*/ 	.short	(.L_49 - .L_48)
	.align		4
.L_48:
        /*0088*/ 	.word	index@(.nv.constant0._Z9transformPfiPiii)
        /*008c*/ 	.short	0x0380
        /*008e*/ 	.short	0x0020


	//----- nvinfo : EIATTR_SW_WAR
	.align		4
.L_49:
        /*0090*/ 	.byte	0x04, 0x36
        /*0092*/ 	.short	(.L_51 - .L_50)
.L_50:
        /*0094*/ 	.word	0x00000008
.L_51:


//--------------------- .nv.callgraph             --------------------------
	.section	.nv.callgraph,"",@"SHT_CUDA_CALLGRAPH"
	.align	4
	.sectionentsize	8
	.align		4
        /*0000*/ 	.word	0x00000000
	.align		4
        /*0004*/ 	.word	0xffffffff
	.align		4
        /*0008*/ 	.word	0x00000000
	.align		4
        /*000c*/ 	.word	0xfffffffe
	.align		4
        /*0010*/ 	.word	0x00000000
	.align		4
        /*0014*/ 	.word	0xfffffffd
	.align		4
        /*0018*/ 	.word	0x00000000
	.align		4
        /*001c*/ 	.word	0xfffffffc


//--------------------- .text._Z16transform_valuesPfPiS_ii --------------------------
	.section	.text._Z16transform_valuesPfPiS_ii,"ax",@progbits
	.align	128
        .global         _Z16transform_valuesPfPiS_ii
        .type           _Z16transform_valuesPfPiS_ii,@function
        .size           _Z16transform_valuesPfPiS_ii,(.L_x_28 - _Z16transform_valuesPfPiS_ii)
        .other          _Z16transform_valuesPfPiS_ii,@"STO_CUDA_ENTRY STV_DEFAULT"
_Z16transform_valuesPfPiS_ii:
.text._Z16transform_valuesPfPiS_ii:
[----:B------:R-:W-:Y:S01]  /*0000*/  LDC R1, c[0x0][0x37c] ;  /* 0x0000df00ff017b82 */ /* 0x000fe20000000800 */
[----:B------:R-:W0:Y:S07]  /*0010*/  S2R R2, SR_TID.Y ;  /* 0x0000000000027919 */ /* 0x000e2e0000002200 */
[----:B------:R-:W1:Y:S01]  /*0020*/  LDC R0, c[0x0][0x360] ;  /* 0x0000d800ff007b82 */ /* 0x000e620000000800 */
[----:B------:R-:W2:Y:S01]  /*0030*/  LDCU.64 UR6, c[0x0][0x398] ;  /* 0x00007300ff0677ac */ /* 0x000ea20008000a00 */
[----:B------:R-:W1:Y:S06]  /*0040*/  S2R R3, SR_TID.X ;  /* 0x0000000000037919 */ /* 0x000e6c0000002100 */
[----:B------:R-:W0:Y:S08]  /*0050*/  S2UR UR5, SR_CTAID.Y ;  /* 0x00000000000579c3 */ /* 0x000e300000002600 */
[----:B------:R-:W0:Y:S08]  /*0060*/  LDC R5, c[0x0][0x364] ;  /* 0x0000d900ff057b82 */ /* 0x000e300000000800 */
[----:B------:R-:W1:Y:S01]  /*0070*/  S2UR UR4, SR_CTAID.X ;  /* 0x00000000000479c3 */ /* 0x000e620000002500 */
[----:B0-----:R-:W-:-:S05]  /*0080*/  IMAD R5, R5, UR5, R2 ;  /* 0x0000000505057c24 */ /* 0x001fca000f8e0202 */
[----:B--2---:R-:W-:Y:S01]  /*0090*/  ISETP.GE.AND P0, PT, R5, UR7, PT ;  /* 0x0000000705007c0c */ /* 0x004fe2000bf06270 */
[----:B-1----:R-:W-:-:S05]  /*00a0*/  IMAD R0, R0, UR4, R3 ;  /* 0x0000000400007c24 */ /* 0x002fca000f8e0203 */
[----:B------:R-:W-:-:S13]  /*00b0*/  ISETP.GE.OR P0, PT, R0, UR6, P0 ;  /* 0x0000000600007c0c */ /* 0x000fda0008706670 */
[----:B------:R-:W-:Y:S05]  /*00c0*/  @P0 EXIT ;  /* 0x000000000000094d */ /* 0x000fea0003800000 */
[----:B------:R-:W0:Y:S01]  /*00d0*/  LDC.64 R2, c[0x0][0x388] ;  /* 0x0000e200ff027b82 */ /* 0x000e220000000a00 */
[----:B------:R-:W1:Y:S01]  /*00e0*/  LDCU.64 UR4, c[0x0][0x358] ;  /* 0x00006b00ff0477ac */ /* 0x000e620008000a00 */
[----:B------:R-:W-:-:S06]  /*00f0*/  IMAD R9, R5, UR6, R0 ;  /* 0x0000000605097c24 */ /* 0x000fcc000f8e0200 */
[----:B------:R-:W2:Y:S08]  /*0100*/  LDC.64 R4, c[0x0][0x390] ;  /* 0x0000e400ff047b82 */ /* 0x000eb00000000a00 */
[----:B------:R-:W3:Y:S01]  /*0110*/  LDC.64 R6, c[0x0][0x380] ;  /* 0x0000e000ff067b82 */ /* 0x000ee20000000a00 */
[----:B0-----:R-:W-:-:S06]  /*0120*/  IMAD.WIDE R2, R9, 0x4, R2 ;  /* 0x0000000409027825 */ /* 0x001fcc00078e0202 */
[----:B-1----:R-:W2:Y:S01]  /*0130*/  LDG.E R3, desc[UR4][R2.64] ;  /* 0x0000000402037981 */ /* 0x002ea2000c1e1900 */
[----:B------:R-:W-:Y:S01]  /*0140*/  LEA R9, R9, R9, 0x1 ;  /* 0x0000000909097211 */ /* 0x000fe200078e08ff */
[----:B--2---:R-:W-:-:S06]  /*0150*/  IMAD.WIDE R4, R3, 0x4, R4 ;  /* 0x0000000403047825 */ /* 0x004fcc00078e0204 */
[----:B------:R-:W2:Y:S01]  /*0160*/  LDG.E R5, desc[UR4][R4.64] ;  /* 0x0000000404057981 */ /* 0x000ea2000c1e1900 */
[----:B---3--:R-:W-:-:S05]  /*0170*/  IMAD.WIDE R6, R9, 0x4, R6 ;  /* 0x0000000409067825 */ /* 0x008fca00078e0206 */
[----:B--2---:R-:W-:Y:S01]  /*0180*/  STG.E desc[UR4][R6.64+0x8], R5 ;  /* 0x0000080506007986 */ /* 0x004fe2000c101904 */
[----:B------:R-:W-:Y:S05]  /*0190*/  EXIT ;  /* 0x000000000000794d */ /* 0x000fea0003800000 */
.L_x_0:
[----:B------:R-:W-:-:S00]  /*01a0*/  BRA `(.L_x_0) ;  /* 0xfffffffc00fc7947 */ /* 0x000fc0000383ffff */
[----:B------:R-:W-:-:S00]  /*01b0*/  NOP ;  /* 0x0000000000007918 */ /* 0x000fc00000000000 */
        /* <DEDUP_REMOVED lines=12> */
.L_x_28:


//--------------------- .text._Z9transformPfiPiii --------------------------
	.section	.text._Z9transformPfiPiii,"ax",@progbits
	.align	128
        .global         _Z9transformPfiPiii
        .type           _Z9transformPfiPiii,@function
        .size           _Z9transformPfiPiii,(.L_x_27 - _Z9transformPfiPiii)
        .other          _Z9transformPfiPiii,@"STO_CUDA_ENTRY STV_DEFAULT"
_Z9transformPfiPiii:
.text._Z9transformPfiPiii:
[----:B------:R-:W-:Y:S01]  /*0000*/  LDC R1, c[0x0][0x37c] ;  /* 0x0000df00ff017b82 */ /* 0x000fe20000000800 */
[----:B------:R-:W0:Y:S07]  /*0010*/  S2R R4, SR_TID.X ;  /* 0x0000000000047919 */ /* 0x000e2e0000002100 */
[----:B------:R-:W0:Y:S01]  /*0020*/  S2UR UR4, SR_CTAID.X ;  /* 0x00000000000479c3 */ /* 0x000e220000002500 */
[----:B------:R-:W1:Y:S07]  /*0030*/  LDCU UR6, c[0x0][0x388] ;  /* 0x00007100ff0677ac */ /* 0x000e6e0008000800 */
[----:B------:R-:W0:Y:S01]  /*0040*/  LDC R5, c[0x0][0x360] ;  /* 0x0000d800ff057b82 */ /* 0x000e220000000800 */
[----:B------:R-:W2:Y:S01]  /*0050*/  LDCU UR5, c[0x0][0x370] ;  /* 0x00006e00ff0577ac */ /* 0x000ea20008000800 */
[----:B0-----:R-:W-:-:S02]  /*0060*/  IMAD R4, R5, UR4, R4 ;  /* 0x0000000405047c24 */ /* 0x001fc4000f8e0204 */
[----:B--2---:R-:W-:-:S03]  /*0070*/  IMAD R5, R5, UR5, RZ ;  /* 0x0000000505057c24 */ /* 0x004fc6000f8e02ff */
[----:B-1----:R-:W-:-:S13]  /*0080*/  ISETP.GE.AND P0, PT, R4, UR6, PT ;  /* 0x0000000604007c0c */ /* 0x002fda000bf06270 */
[----:B------:R-:W-:Y:S05]  /*0090*/  @P0 EXIT ;  /* 0x000000000000094d */ /* 0x000fea0003800000 */
[----:B------:R-:W0:Y:S01]  /*00a0*/  I2F.U32.RP R6, R5 ;  /* 0x0000000500067306 */ /* 0x000e220000209000 */
[C---:B------:R-:W-:Y:S01]  /*00b0*/  IMAD.IADD R0, R5.reuse, 0x1, R4 ;  /* 0x0000000105007824 */ /* 0x040fe200078e0204 */
[----:B------:R-:W-:Y:S01]  /*00c0*/  ISETP.NE.U32.AND P2, PT, R5, RZ, PT ;  /* 0x000000ff0500720c */ /* 0x000fe20003f45070 */
[----:B------:R-:W-:Y:S01]  /*00d0*/  IMAD.MOV R9, RZ, RZ, -R5 ;  /* 0x000000ffff097224 */ /* 0x000fe200078e0a05 */
[----:B------:R-:W1:Y:S01]  /*00e0*/  LDCU UR4, c[0x0][0x39c] ;  /* 0x00007380ff0477ac */ /* 0x000e620008000800 */
[----:B------:R-:W-:Y:S01]  /*00f0*/  BSSY.RECONVERGENT B0, `(.L_x_1) ;  /* 0x0000038000007945 */ /* 0x000fe20003800200 */
[C---:B------:R-:W-:Y:S02]  /*0100*/  ISETP.GE.AND P0, PT, R0.reuse, UR6, PT ;  /* 0x0000000600007c0c */ /* 0x040fe4000bf06270 */
[----:B------:R-:W-:Y:S01]  /*0110*/  VIMNMX R7, PT, PT, R0, UR6, !PT ;  /* 0x0000000600077c48 */ /* 0x000fe2000ffe0100 */
[----:B------:R-:W2:Y:S01]  /*0120*/  LDCU.64 UR6, c[0x0][0x358] ;  /* 0x00006b00ff0677ac */ /* 0x000ea20008000a00 */
[----:B------:R-:W-:Y:S01]  /*0130*/  SEL R16, RZ, 0x1, P0 ;  /* 0x00000001ff107807 */ /* 0x000fe20000000000 */
[----:B------:R-:W3:Y:S03]  /*0140*/  LDCU UR5, c[0x0][0x398] ;  /* 0x00007300ff0577ac */ /* 0x000ee60008000800 */
[----:B------:R-:W-:Y:S01]  /*0150*/  IADD3 R0, PT, PT, R7, -R0, -R16 ;  /* 0x8000000007007210 */ /* 0x000fe20007ffe810 */
[----:B0-----:R-:W0:Y:S01]  /*0160*/  MUFU.RCP R6, R6 ;  /* 0x0000000600067308 */ /* 0x001e220000001000 */
[----:B-1----:R-:W-:Y:S01]  /*0170*/  UIADD3 UR4, UPT, UPT, UR4, -0x1, URZ ;  /* 0xffffffff04047890 */ /* 0x002fe2000fffe0ff */
[----:B0-----:R-:W-:-:S06]  /*0180*/  VIADD R2, R6, 0xffffffe ;  /* 0x0ffffffe06027836 */ /* 0x001fcc0000000000 */
[----:B------:R0:W1:Y:S02]  /*0190*/  F2I.FTZ.U32.TRUNC.NTZ R3, R2 ;  /* 0x0000000200037305 */ /* 0x000064000021f000 */
[----:B0-----:R-:W-:Y:S02]  /*01a0*/  HFMA2 R2, -RZ, RZ, 0, 0 ;  /* 0x00000000ff027431 */ /* 0x001fe400000001ff */
[----:B-1----:R-:W-:-:S04]  /*01b0*/  IMAD R9, R9, R3, RZ ;  /* 0x0000000309097224 */ /* 0x002fc800078e02ff */
[----:B------:R-:W-:-:S06]  /*01c0*/  IMAD.HI.U32 R3, R3, R9, R2 ;  /* 0x0000000903037227 */ /* 0x000fcc00078e0002 */
[----:B------:R-:W-:-:S04]  /*01d0*/  IMAD.HI.U32 R3, R3, R0, RZ ;  /* 0x0000000003037227 */ /* 0x000fc800078e00ff */
[----:B------:R-:W-:-:S04]  /*01e0*/  IMAD.MOV R2, RZ, RZ, -R3 ;  /* 0x000000ffff027224 */ /* 0x000fc800078e0a03 */
[----:B------:R-:W-:-:S05]  /*01f0*/  IMAD R0, R5, R2, R0 ;  /* 0x0000000205007224 */ /* 0x000fca00078e0200 */
[----:B------:R-:W-:-:S13]  /*0200*/  ISETP.GE.U32.AND P0, PT, R0, R5, PT ;  /* 0x000000050000720c */ /* 0x000fda0003f06070 */
[----:B------:R-:W-:Y:S01]  /*0210*/  @P0 IMAD.IADD R0, R0, 0x1, -R5 ;  /* 0x0000000100000824 */ /* 0x000fe200078e0a05 */
[----:B------:R-:W-:-:S04]  /*0220*/  @P0 IADD3 R3, PT, PT, R3, 0x1, RZ ;  /* 0x0000000103030810 */ /* 0x000fc80007ffe0ff */
[----:B------:R-:W-:-:S13]  /*0230*/  ISETP.GE.U32.AND P1, PT, R0, R5, PT ;  /* 0x000000050000720c */ /* 0x000fda0003f26070 */
[----:B------:R-:W-:Y:S01]  /*0240*/  @P1 VIADD R3, R3, 0x1 ;  /* 0x0000000103031836 */ /* 0x000fe20000000000 */
[----:B------:R-:W-:-:S05]  /*0250*/  @!P2 LOP3.LUT R3, RZ, R5, RZ, 0x33, !PT ;  /* 0x00000005ff03a212 */ /* 0x000fca00078e33ff */
[----:B------:R-:W-:Y:S01]  /*0260*/  IMAD.IADD R16, R16, 0x1, R3 ;  /* 0x0000000110107824 */ /* 0x000fe200078e0203 */
[----:B------:R-:W-:-:S04]  /*0270*/  I2FP.F32.S32 R3, UR4 ;  /* 0x0000000400037c45 */ /* 0x000fc80008201400 */
[----:B------:R-:W-:-:S04]  /*0280*/  LOP3.LUT R0, R16, 0x3, RZ, 0xc0, !PT ;  /* 0x0000000310007812 */ /* 0x000fc800078ec0ff */
[----:B------:R-:W-:-:S13]  /*0290*/  ISETP.NE.AND P0, PT, R0, 0x3, PT ;  /* 0x000000030000780c */ /* 0x000fda0003f05270 */
[----:B--23--:R-:W-:Y:S05]  /*02a0*/  @!P0 BRA `(.L_x_2) ;  /* 0x0000000000708947 */ /* 0x00cfea0003800000 */
[----:B------:R-:W0:Y:S01]  /*02b0*/  LDC.64 R14, c[0x0][0x380] ;  /* 0x0000e000ff0e7b82 */ /* 0x000e220000000a00 */
[----:B------:R-:W-:-:S04]  /*02c0*/  IADD3 R0, PT, PT, R16, 0x1, RZ ;  /* 0x0000000110007810 */ /* 0x000fc80007ffe0ff */
[----:B------:R-:W-:-:S03]  /*02d0*/  LOP3.LUT R0, R0, 0x3, RZ, 0xc0, !PT ;  /* 0x0000000300007812 */ /* 0x000fc600078ec0ff */
[----:B------:R-:W1:Y:S02]  /*02e0*/  LDC.64 R12, c[0x0][0x390] ;  /* 0x0000e400ff0c7b82 */ /* 0x000e640000000a00 */
[----:B------:R-:W-:-:S07]  /*02f0*/  IMAD.MOV R17, RZ, RZ, -R0 ;  /* 0x000000ffff117224 */ /* 0x000fce00078e0a00 */
.L_x_5:
[----:B-12---:R-:W-:-:S06]  /*0300*/  IMAD.WIDE R6, R4, 0x4, R12 ;  /* 0x0000000404067825 */ /* 0x006fcc00078e020c */
[----:B------:R-:W2:Y:S01]  /*0310*/  LDG.E R6, desc[UR6][R6.64] ;  /* 0x0000000606067981 */ /* 0x000ea2000c1e1900 */
[----:B------:R-:W1:Y:S01]  /*0320*/  MUFU.RCP R2, R3 ;  /* 0x0000000300027308 */ /* 0x000e620000001000 */
[----:B------:R-:W-:Y:S01]  /*0330*/  IADD3 R17, PT, PT, R17, 0x1, RZ ;  /* 0x0000000111117810 */ /* 0x000fe20007ffe0ff */
[----:B------:R-:W-:Y:S03]  /*0340*/  BSSY.RECONVERGENT B1, `(.L_x_3) ;  /* 0x000000f000017945 */ /* 0x000fe60003800200 */
[----:B------:R-:W-:Y:S01]  /*0350*/  ISETP.NE.AND P2, PT, R17, RZ, PT ;  /* 0x000000ff1100720c */ /* 0x000fe20003f45270 */
[----:B-1----:R-:W-:-:S04]  /*0360*/  FFMA R9, -R3, R2, 1 ;  /* 0x3f80000003097423 */ /* 0x002fc80000000102 */
[----:B------:R-:W-:Y:S01]  /*0370*/  FFMA R9, R2, R9, R2 ;  /* 0x0000000902097223 */ /* 0x000fe20000000002 */
[----:B--2---:R-:W-:-:S05]  /*0380*/  VIADD R0, R6, -UR5 ;  /* 0x8000000506007c36 */ /* 0x004fca0008000000 */
[----:B------:R-:W-:-:S04]  /*0390*/  I2FP.F32.S32 R0, R0 ;  /* 0x0000000000007245 */ /* 0x000fc80000201400 */
[----:B------:R-:W1:Y:S01]  /*03a0*/  FCHK P0, R0, R3 ;  /* 0x0000000300007302 */ /* 0x000e620000000000 */
[----:B------:R-:W-:-:S04]  /*03b0*/  FFMA R2, R0, R9, RZ ;  /* 0x0000000900027223 */ /* 0x000fc800000000ff */
[----:B------:R-:W-:-:S04]  /*03c0*/  FFMA R8, -R3, R2, R0 ;  /* 0x0000000203087223 */ /* 0x000fc80000000100 */
[----:B------:R-:W-:Y:S01]  /*03d0*/  FFMA R7, R9, R8, R2 ;  /* 0x0000000809077223 */ /* 0x000fe20000000002 */
[----:B0-----:R-:W-:Y:S01]  /*03e0*/  IMAD.WIDE R8, R4, 0x4, R14 ;  /* 0x0000000404087825 */ /* 0x001fe200078e020e */
[----:B-1----:R-:W-:Y:S06]  /*03f0*/  @!P0 BRA `(.L_x_4) ;  /* 0x00000000000c8947 */ /* 0x002fec0003800000 */
[----:B------:R-:W-:-:S07]  /*0400*/  MOV R6, 0x420 ;  /* 0x0000042000067802 */ /* 0x000fce0000000f00 */
[----:B------:R-:W-:Y:S05]  /*0410*/  CALL.REL.NOINC `($__internal_0_$__cuda_sm3x_div_rn_noftz_f32_slowpath) ;  /* 0x00000004007c7944 */ /* 0x000fea0003c00000 */
[----:B------:R-:W-:-:S07]  /*0420*/  IMAD.MOV.U32 R7, RZ, RZ, R0 ;  /* 0x000000ffff077224 */ /* 0x000fce00078e0000 */
.L_x_4:
[----:B------:R-:W-:Y:S05]  /*0430*/  BSYNC.RECONVERGENT B1 ;  /* 0x0000000000017941 */ /* 0x000fea0003800200 */
.L_x_3:
[----:B------:R2:W-:Y:S01]  /*0440*/  STG.E desc[UR6][R8.64], R7 ;  /* 0x0000000708007986 */ /* 0x0005e2000c101906 */
[----:B------:R-:W-:Y:S01]  /*0450*/  IMAD.IADD R4, R5, 0x1, R4 ;  /* 0x0000000105047824 */ /* 0x000fe200078e0204 */
[----:B------:R-:W-:Y:S06]  /*0460*/  @P2 BRA `(.L_x_5) ;  /* 0xfffffffc00a42947 */ /* 0x000fec000383ffff */
.L_x_2:
[----:B------:R-:W-:Y:S05]  /*0470*/  BSYNC.RECONVERGENT B0 ;  /* 0x0000000000007941 */ /* 0x000fea0003800200 */
.L_x_1:
[----:B------:R-:W0:Y:S01]  /*0480*/  LDC.64 R12, c[0x0][0x380] ;  /* 0x0000e000ff0c7b82 */ /* 0x000e220000000a00 */
[----:B------:R-:W-:Y:S01]  /*0490*/  ISETP.GE.U32.AND P0, PT, R16, 0x3, PT ;  /* 0x000000031000780c */ /* 0x000fe20003f06070 */
[----:B------:R-:W1:Y:S01]  /*04a0*/  LDCU UR4, c[0x0][0x398] ;  /* 0x00007300ff0477ac */ /* 0x000e620008000800 */
[----:B------:R-:W3:Y:S05]  /*04b0*/  LDCU UR8, c[0x0][0x388] ;  /* 0x00007100ff0877ac */ /* 0x000eea0008000800 */
[----:B--2---:R-:W2:Y:S06]  /*04c0*/  LDC.64 R8, c[0x0][0x390] ;  /* 0x0000e400ff087b82 */ /* 0x004eac0000000a00 */
[----:B-1-3--:R-:W-:Y:S05]  /*04d0*/  @!P0 EXIT ;  /* 0x000000000000894d */ /* 0x00afea0003800000 */
.L_x_14:
[----:B--2---:R-:W-:-:S05]  /*04e0*/  IMAD.WIDE R14, R4, 0x4, R8 ;  /* 0x00000004040e7825 */ /* 0x004fca00078e0208 */
[----:B------:R-:W2:Y:S01]  /*04f0*/  LDG.E R0, desc[UR6][R14.64] ;  /* 0x000000060e007981 */ /* 0x000ea2000c1e1900 */
[----:B------:R-:W1:Y:S01]  /*0500*/  MUFU.RCP R2, R3 ;  /* 0x0000000300027308 */ /* 0x000e620000001000 */
[----:B------:R-:W-:Y:S01]  /*0510*/  BSSY.RECONVERGENT B0, `(.L_x_6) ;  /* 0x000000e000007945 */ /* 0x000fe20003800200 */
[----:B-1----:R-:W-:Y:S01]  /*0520*/  FFMA R7, -R3, R2, 1 ;  /* 0x3f80000003077423 */ /* 0x002fe20000000102 */
[----:B--2---:R-:W-:-:S04]  /*0530*/  IADD3 R0, PT, PT, R0, -UR4, RZ ;  /* 0x8000000400007c10 */ /* 0x004fc8000fffe0ff */
[----:B------:R-:W-:Y:S01]  /*0540*/  I2FP.F32.S32 R6, R0 ;  /* 0x0000000000067245 */ /* 0x000fe20000201400 */
[----:B------:R-:W-:-:S03]  /*0550*/  FFMA R0, R2, R7, R2 ;  /* 0x0000000702007223 */ /* 0x000fc60000000002 */
[----:B------:R-:W1:Y:S01]  /*0560*/  FCHK P0, R6, R3 ;  /* 0x0000000306007302 */ /* 0x000e620000000000 */
[----:B------:R-:W-:-:S04]  /*0570*/  FFMA R2, R0, R6, RZ ;  /* 0x0000000600027223 */ /* 0x000fc800000000ff */
[----:B------:R-:W-:-:S04]  /*0580*/  FFMA R7, -R3, R2, R6 ;  /* 0x0000000203077223 */ /* 0x000fc80000000106 */
[----:B------:R-:W-:Y:S01]  /*0590*/  FFMA R7, R0, R7, R2 ;  /* 0x0000000700077223 */ /* 0x000fe20000000002 */
[----:B-1----:R-:W-:Y:S06]  /*05a0*/  @!P0 BRA `(.L_x_7) ;  /* 0x0000000000108947 */ /* 0x002fec0003800000 */
[----:B------:R-:W-:Y:S01]  /*05b0*/  IMAD.MOV.U32 R0, RZ, RZ, R6 ;  /* 0x000000ffff007224 */ /* 0x000fe200078e0006 */
[----:B------:R-:W-:-:S07]  /*05c0*/  MOV R6, 0x5e0 ;  /* 0x000005e000067802 */ /* 0x000fce0000000f00 */
[----:B0-----:R-:W-:Y:S05]  /*05d0*/  CALL.REL.NOINC `($__internal_0_$__cuda_sm3x_div_rn_noftz_f32_slowpath) ;  /* 0x00000004000c7944 */ /* 0x001fea0003c00000 */
[----:B------:R-:W-:-:S07]  /*05e0*/  IMAD.MOV.U32 R7, RZ, RZ, R0 ;  /* 0x000000ffff077224 */ /* 0x000fce00078e0000 */
.L_x_7:
[----:B------:R-:W-:Y:S05]  /*05f0*/  BSYNC.RECONVERGENT B0 ;  /* 0x0000000000007941 */ /* 0x000fea0003800200 */
.L_x_6:
[----:B0-----:R-:W-:-:S04]  /*0600*/  IMAD.WIDE R16, R4, 0x4, R12 ;  /* 0x0000000404107825 */ /* 0x001fc800078e020c */
[----:B------:R-:W-:Y:S01]  /*0610*/  IMAD.WIDE R14, R5, 0x4, R14 ;  /* 0x00000004050e7825 */ /* 0x000fe200078e020e */
[----:B------:R0:W-:Y:S04]  /*0620*/  STG.E desc[UR6][R16.64], R7 ;  /* 0x0000000710007986 */ /* 0x0001e8000c101906 */
        /* <DEDUP_REMOVED lines=11> */
[----:B01----:R-:W-:Y:S06]  /*06e0*/  @!P0 BRA `(.L_x_9) ;  /* 0x0000000000108947 */ /* 0x003fec0003800000 */
[----:B------:R-:W-:Y:S01]  /*06f0*/  IMAD.MOV.U32 R0, RZ, RZ, R6 ;  /* 0x000000ffff007224 */ /* 0x000fe200078e0006 */
[----:B------:R-:W-:-:S07]  /*0700*/  MOV R6, 0x720 ;  /* 0x0000072000067802 */ /* 0x000fce0000000f00 */
[----:B------:R-:W-:Y:S05]  /*0710*/  CALL.REL.NOINC `($__internal_0_$__cuda_sm3x_div_rn_noftz_f32_slowpath) ;  /* 0x0000000000bc7944 */ /* 0x000fea0003c00000 */
[----:B------:R-:W-:-:S07]  /*0720*/  IMAD.MOV.U32 R11, RZ, RZ, R0 ;  /* 0x000000ffff0b7224 */ /* 0x000fce00078e0000 */
.L_x_9:
[----:B------:R-:W-:Y:S05]  /*0730*/  BSYNC.RECONVERGENT B0 ;  /* 0x0000000000007941 */ /* 0x000fea0003800200 */
.L_x_8:
[----:B------:R-:W-:-:S04]  /*0740*/  IMAD.WIDE R16, R5, 0x4, R16 ;  /* 0x0000000405107825 */ /* 0x000fc800078e0210 */
        /* <DEDUP_REMOVED lines=18> */
.L_x_11:
[----:B------:R-:W-:Y:S05]  /*0870*/  BSYNC.RECONVERGENT B0 ;  /* 0x0000000000007941 */ /* 0x000fea0003800200 */
.L_x_10:
[----:B------:R-:W-:-:S04]  /*0880*/  IMAD.WIDE R16, R5, 0x4, R16 ;  /* 0x0000000405107825 */ /* 0x000fc800078e0210 */
[----:B------:R-:W-:Y:S01]  /*0890*/  IMAD.WIDE R14, R5, 0x4, R14 ;  /* 0x00000004050e7825 */ /* 0x000fe200078e020e */
[----:B------:R0:W-:Y:S05]  /*08a0*/  STG.E desc[UR6][R16.64], R7 ;  /* 0x0000000710007986 */ /* 0x0001ea000c101906 */
        /* <DEDUP_REMOVED lines=15> */
.L_x_13:
[----:B------:R-:W-:Y:S05]  /*09a0*/  BSYNC.RECONVERGENT B0 ;  /* 0x0000000000007941 */ /* 0x000fea0003800200 */
.L_x_12:
[----:B------:R-:W-:-:S04]  /*09b0*/  IMAD.WIDE R16, R5, 0x4, R16 ;  /* 0x0000000405107825 */ /* 0x000fc800078e0210 */
[----:B------:R-:W-:Y:S01]  /*09c0*/  IMAD R4, R5, 0x4, R4 ;  /* 0x0000000405047824 */ /* 0x000fe200078e0204 */
[----:B------:R1:W-:Y:S04]  /*09d0*/  STG.E desc[UR6][R16.64], R0 ;  /* 0x0000000010007986 */ /* 0x0003e8000c101906 */
[----:B------:R-:W-:-:S13]  /*09e0*/  ISETP.GE.AND P0, PT, R4, UR8, PT ;  /* 0x0000000804007c0c */ /* 0x000fda000bf06270 */
[----:B-1----:R-:W-:Y:S05]  /*09f0*/  @!P0 BRA `(.L_x_14) ;  /* 0xfffffff800b88947 */ /* 0x002fea000383ffff */
[----:B------:R-:W-:Y:S05]  /*0a00*/  EXIT ;  /* 0x000000000000794d */ /* 0x000fea0003800000 */
        .weak           $__internal_0_$__cuda_sm3x_div_rn_noftz_f32_slowpath
        .type           $__internal_0_$__cuda_sm3x_div_rn_noftz_f32_slowpath,@function
        .size           $__internal_0_$__cuda_sm3x_div_rn_noftz_f32_slowpath,(.L_x_27 - $__internal_0_$__cuda_sm3x_div_rn_noftz_f32_slowpath)
$__internal_0_$__cuda_sm3x_div_rn_noftz_f32_slowpath:
[--C-:B------:R-:W-:Y:S01]  /*0a10*/  SHF.R.U32.HI R2, RZ, 0x17, R3.reuse ;  /* 0x00000017ff027819 */ /* 0x100fe20000011603 */
[----:B------:R-:W-:Y:S01]  /*0a20*/  BSSY.RECONVERGENT B2, `(.L_x_15) ;  /* 0x0000063000027945 */ /* 0x000fe20003800200 */
[----:B------:R-:W-:Y:S01]  /*0a30*/  SHF.R.U32.HI R10, RZ, 0x17, R0 ;  /* 0x00000017ff0a7819 */ /* 0x000fe20000011600 */
[----:B------:R-:W-:Y:S01]  /*0a40*/  IMAD.MOV.U32 R19, RZ, RZ, R3 ;  /* 0x000000ffff137224 */ /* 0x000fe200078e0003 */
[----:B------:R-:W-:Y:S02]  /*0a50*/  LOP3.LUT R2, R2, 0xff, RZ, 0xc0, !PT ;  /* 0x000000ff02027812 */ /* 0x000fe400078ec0ff */
[----:B------:R-:W-:Y:S02]  /*0a60*/  LOP3.LUT R10, R10, 0xff, RZ, 0xc0, !PT ;  /* 0x000000ff0a0a7812 */ /* 0x000fe400078ec0ff */
[----:B------:R-:W-:-:S03]  /*0a70*/  IADD3 R11, PT, PT, R2, -0x1, RZ ;  /* 0xffffffff020b7810 */ /* 0x000fc60007ffe0ff */
[----:B------:R-:W-:Y:S01]  /*0a80*/  VIADD R18, R10, 0xffffffff ;  /* 0xffffffff0a127836 */ /* 0x000fe20000000000 */
[----:B------:R-:W-:-:S04]  /*0a90*/  ISETP.GT.U32.AND P0, PT, R11, 0xfd, PT ;  /* 0x000000fd0b00780c */ /* 0x000fc80003f04070 */
[----:B------:R-:W-:-:S13]  /*0aa0*/  ISETP.GT.U32.OR P0, PT, R18, 0xfd, P0 ;  /* 0x000000fd1200780c */ /* 0x000fda0000704470 */
[----:B------:R-:W-:Y:S01]  /*0ab0*/  @!P0 MOV R7, RZ ;  /* 0x000000ff00078202 */ /* 0x000fe20000000f00 */
[----:B------:R-:W-:Y:S06]  /*0ac0*/  @!P0 BRA `(.L_x_16) ;  /* 0x00000000005c8947 */ /* 0x000fec0003800000 */
[----:B------:R-:W-:Y:S02]  /*0ad0*/  FSETP.GTU.FTZ.AND P0, PT, |R0|, +INF , PT ;  /* 0x7f8000000000780b */ /* 0x000fe40003f1c200 */
[----:B------:R-:W-:-:S04]  /*0ae0*/  FSETP.GTU.FTZ.AND P1, PT, |R3|, +INF , PT ;  /* 0x7f8000000300780b */ /* 0x000fc80003f3c200 */
[----:B------:R-:W-:-:S13]  /*0af0*/  PLOP3.LUT P0, PT, P0, P1, PT, 0xf8, 0x8f ;  /* 0x00000000008f781c */ /* 0x000fda0000703f70 */
[----:B------:R-:W-:Y:S05]  /*0b00*/  @P0 BRA `(.L_x_17) ;  /* 0x00000004004c0947 */ /* 0x000fea0003800000 */
[----:B------:R-:W-:-:S13]  /*0b10*/  LOP3.LUT P0, RZ, R19, 0x7fffffff, R0, 0xc8, !PT ;  /* 0x7fffffff13ff7812 */ /* 0x000fda000780c800 */
[----:B------:R-:W-:Y:S05]  /*0b20*/  @!P0 BRA `(.L_x_18) ;  /* 0x00000004003c8947 */ /* 0x000fea0003800000 */
[C---:B------:R-:W-:Y:S02]  /*0b30*/  FSETP.NEU.FTZ.AND P3, PT, |R0|.reuse, +INF , PT ;  /* 0x7f8000000000780b */ /* 0x040fe40003f7d200 */
[----:B------:R-:W-:Y:S02]  /*0b40*/  FSETP.NEU.FTZ.AND P1, PT, |R3|, +INF , PT ;  /* 0x7f8000000300780b */ /* 0x000fe40003f3d200 */
[----:B------:R-:W-:-:S11]  /*0b50*/  FSETP.NEU.FTZ.AND P0, PT, |R0|, +INF , PT ;  /* 0x7f8000000000780b */ /* 0x000fd60003f1d200 */
[----:B------:R-:W-:Y:S05]  /*0b60*/  @!P1 BRA !P3, `(.L_x_18) ;  /* 0x00000004002c9947 */ /* 0x000fea0005800000 */
[----:B------:R-:W-:-:S04]  /*0b70*/  LOP3.LUT P3, RZ, R0, 0x7fffffff, RZ, 0xc0, !PT ;  /* 0x7fffffff00ff7812 */ /* 0x000fc8000786c0ff */
[----:B------:R-:W-:-:S13]  /*0b80*/  PLOP3.LUT P1, PT, P1, P3, PT, 0x2f, 0xf2 ;  /* 0x0000000000f2781c */ /* 0x000fda0000f26577 */
[----:B------:R-:W-:Y:S05]  /*0b90*/  @P1 BRA `(.L_x_19) ;  /* 0x0000000400181947 */ /* 0x000fea0003800000 */
[----:B------:R-:W-:-:S04]  /*0ba0*/  LOP3.LUT P1, RZ, R19, 0x7fffffff, RZ, 0xc0, !PT ;  /* 0x7fffffff13ff7812 */ /* 0x000fc8000782c0ff */
[----:B------:R-:W-:-:S13]  /*0bb0*/  PLOP3.LUT P0, PT, P0, P1, PT, 0x2f, 0xf2 ;  /* 0x0000000000f2781c */ /* 0x000fda0000702577 */
[----:B------:R-:W-:Y:S05]  /*0bc0*/  @P0 BRA `(.L_x_20) ;  /* 0x0000000400000947 */ /* 0x000fea0003800000 */
[----:B------:R-:W-:Y:S02]  /*0bd0*/  ISETP.GE.AND P0, PT, R18, RZ, PT ;  /* 0x000000ff1200720c */ /* 0x000fe40003f06270 */
[----:B------:R-:W-:-:S11]  /*0be0*/  ISETP.GE.AND P1, PT, R11, RZ, PT ;  /* 0x000000ff0b00720c */ /* 0x000fd60003f26270 */
[----:B------:R-:W-:Y:S02]  /*0bf0*/  @P0 IMAD.MOV.U32 R7, RZ, RZ, RZ ;  /* 0x000000ffff070224 */ /* 0x000fe400078e00ff */
[----:B------:R-:W-:Y:S01]  /*0c00*/  @!P0 FFMA R0, R0, 1.84467440737095516160e+19, RZ ;  /* 0x5f80000000008823 */ /* 0x000fe200000000ff */
[----:B------:R-:W-:Y:S02]  /*0c10*/  @!P0 IMAD.MOV.U32 R7, RZ, RZ, -0x40 ;  /* 0xffffffc0ff078424 */ /* 0x000fe400078e00ff */
[----:B------:R-:W-:-:S03]  /*0c20*/  @!P1 FFMA R19, R3, 1.84467440737095516160e+19, RZ ;  /* 0x5f80000003139823 */ /* 0x000fc600000000ff */
[----:B------:R-:W-:-:S07]  /*0c30*/  @!P1 IADD3 R7, PT, PT, R7, 0x40, RZ ;  /* 0x0000004007079810 */ /* 0x000fce0007ffe0ff */
.L_x_16:
[----:B------:R-:W-:Y:S01]  /*0c40*/  LEA R20, R2, 0xc0800000, 0x17 ;  /* 0xc080000002147811 */ /* 0x000fe200078eb8ff */
[----:B------:R-:W-:Y:S04]  /*0c50*/  BSSY.RECONVERGENT B3, `(.L_x_21) ;  /* 0x0000036000037945 */ /* 0x000fe80003800200 */
[----:B------:R-:W-:Y:S02]  /*0c60*/  IMAD.IADD R20, R19, 0x1, -R20 ;  /* 0x0000000113147824 */ /* 0x000fe400078e0a14 */
[----:B------:R-:W-:Y:S02]  /*0c70*/  VIADD R19, R10, 0xffffff81 ;  /* 0xffffff810a137836 */ /* 0x000fe40000000000 */
[----:B------:R-:W0:Y:S01]  /*0c80*/  MUFU.RCP R18, R20 ;  /* 0x0000001400127308 */ /* 0x000e220000001000 */
[----:B------:R-:W-:Y:S01]  /*0c90*/  FADD.FTZ R11, -R20, -RZ ;  /* 0x800000ff140b7221 */ /* 0x000fe20000010100 */
[----:B------:R-:W-:-:S03]  /*0ca0*/  IMAD R0, R19, -0x800000, R0 ;  /* 0xff80000013007824 */ /* 0x000fc600078e0200 */
[----:B0-----:R-:W-:-:S04]  /*0cb0*/  FFMA R21, R18, R11, 1 ;  /* 0x3f80000012157423 */ /* 0x001fc8000000000b */
[----:B------:R-:W-:-:S04]  /*0cc0*/  FFMA R21, R18, R21, R18 ;  /* 0x0000001512157223 */ /* 0x000fc80000000012 */
[----:B------:R-:W-:-:S04]  /*0cd0*/  FFMA R10, R0, R21, RZ ;  /* 0x00000015000a7223 */ /* 0x000fc800000000ff */
[----:B------:R-:W-:-:S04]  /*0ce0*/  FFMA R18, R11, R10, R0 ;  /* 0x0000000a0b127223 */ /* 0x000fc80000000000 */
[----:B------:R-:W-:Y:S01]  /*0cf0*/  FFMA R18, R21, R18, R10 ;  /* 0x0000001215127223 */ /* 0x000fe2000000000a */
[----:B------:R-:W-:-:S03]  /*0d00*/  IADD3 R10, PT, PT, R19, 0x7f, -R2 ;  /* 0x0000007f130a7810 */ /* 0x000fc60007ffe802 */
[----:B------:R-:W-:Y:S01]  /*0d10*/  FFMA R11, R11, R18, R0 ;  /* 0x000000120b0b7223 */ /* 0x000fe20000000000 */
[----:B------:R-:W-:-:S03]  /*0d20*/  IADD3 R7, PT, PT, R10, R7, RZ ;  /* 0x000000070a077210 */ /* 0x000fc60007ffe0ff */
[----:B------:R-:W-:-:S05]  /*0d30*/  FFMA R0, R21, R11, R18 ;  /* 0x0000000b15007223 */ /* 0x000fca0000000012 */
[----:B------:R-:W-:-:S04]  /*0d40*/  SHF.R.U32.HI R2, RZ, 0x17, R0 ;  /* 0x00000017ff027819 */ /* 0x000fc80000011600 */
[----:B------:R-:W-:-:S05]  /*0d50*/  LOP3.LUT R2, R2, 0xff, RZ, 0xc0, !PT ;  /* 0x000000ff02027812 */ /* 0x000fca00078ec0ff */
[----:B------:R-:W-:-:S04]  /*0d60*/  IMAD.IADD R2, R2, 0x1, R7 ;  /* 0x0000000102027824 */ /* 0x000fc800078e0207 */
[----:B------:R-:W-:-:S05]  /*0d70*/  VIADD R10, R2, 0xffffffff ;  /* 0xffffffff020a7836 */ /* 0x000fca0000000000 */
[----:B------:R-:W-:-:S13]  /*0d80*/  ISETP.GE.U32.AND P0, PT, R10, 0xfe, PT ;  /* 0x000000fe0a00780c */ /* 0x000fda0003f06070 */
[----:B------:R-:W-:Y:S05]  /*0d90*/  @!P0 BRA `(.L_x_22) ;  /* 0x0000000000808947 */ /* 0x000fea0003800000 */
[----:B------:R-:W-:-:S13]  /*0da0*/  ISETP.GT.AND P0, PT, R2, 0xfe, PT ;  /* 0x000000fe0200780c */ /* 0x000fda0003f04270 */
[----:B------:R-:W-:Y:S05]  /*0db0*/  @P0 BRA `(.L_x_23) ;  /* 0x00000000006c0947 */ /* 0x000fea0003800000 */
[----:B------:R-:W-:-:S13]  /*0dc0*/  ISETP.GE.AND P0, PT, R2, 0x1, PT ;  /* 0x000000010200780c */ /* 0x000fda0003f06270 */
[----:B------:R-:W-:Y:S05]  /*0dd0*/  @P0 BRA `(.L_x_24) ;  /* 0x0000000000740947 */ /* 0x000fea0003800000 */
[----:B------:R-:W-:Y:S02]  /*0de0*/  ISETP.GE.AND P0, PT, R2, -0x18, PT ;  /* 0xffffffe80200780c */ /* 0x000fe40003f06270 */
[----:B------:R-:W-:-:S11]  /*0df0*/  LOP3.LUT R0, R0, 0x80000000, RZ, 0xc0, !PT ;  /* 0x8000000000007812 */ /* 0x000fd600078ec0ff */
[----:B------:R-:W-:Y:S05]  /*0e00*/  @!P0 BRA `(.L_x_24) ;  /* 0x0000000000688947 */ /* 0x000fea0003800000 */
[CCC-:B------:R-:W-:Y:S01]  /*0e10*/  FFMA.RZ R7, R21.reuse, R11.reuse, R18.reuse ;  /* 0x0000000b15077223 */ /* 0x1c0fe2000000c012 */
[CCC-:B------:R-:W-:Y:S01]  /*0e20*/  FFMA.RP R10, R21.reuse, R11.reuse, R18.reuse ;  /* 0x0000000b150a7223 */ /* 0x1c0fe20000008012 */
[----:B------:R-:W-:Y:S01]  /*0e30*/  FFMA.RM R21, R21, R11, R18 ;  /* 0x0000000b15157223 */ /* 0x000fe20000004012 */
[C---:B------:R-:W-:Y:S02]  /*0e40*/  IADD3 R11, PT, PT, R2.reuse, 0x20, RZ ;  /* 0x00000020020b7810 */ /* 0x040fe40007ffe0ff */
[----:B------:R-:W-:Y:S02]  /*0e50*/  LOP3.LUT R7, R7, 0x7fffff, RZ, 0xc0, !PT ;  /* 0x007fffff07077812 */ /* 0x000fe400078ec0ff */
[C---:B------:R-:W-:Y:S02]  /*0e60*/  ISETP.NE.AND P3, PT, R2.reuse, RZ, PT ;  /* 0x000000ff0200720c */ /* 0x040fe40003f65270 */
[----:B------:R-:W-:Y:S02]  /*0e70*/  LOP3.LUT R18, R7, 0x800000, RZ, 0xfc, !PT ;  /* 0x0080000007127812 */ /* 0x000fe400078efcff */
[----:B------:R-:W-:Y:S01]  /*0e80*/  ISETP.NE.AND P1, PT, R2, RZ, PT ;  /* 0x000000ff0200720c */ /* 0x000fe20003f25270 */
[----:B------:R-:W-:Y:S01]  /*0e90*/  IMAD.MOV R2, RZ, RZ, -R2 ;  /* 0x000000ffff027224 */ /* 0x000fe200078e0a02 */
[----:B------:R-:W-:-:S02]  /*0ea0*/  SHF.L.U32 R11, R18, R11, RZ ;  /* 0x0000000b120b7219 */ /* 0x000fc400000006ff */
[----:B------:R-:W-:Y:S02]  /*0eb0*/  FSETP.NEU.FTZ.AND P0, PT, R10, R21, PT ;  /* 0x000000150a00720b */ /* 0x000fe40003f1d000 */
[----:B------:R-:W-:Y:S02]  /*0ec0*/  SEL R7, R2, RZ, P3 ;  /* 0x000000ff02077207 */ /* 0x000fe40001800000 */
[----:B------:R-:W-:Y:S02]  /*0ed0*/  ISETP.NE.AND P1, PT, R11, RZ, P1 ;  /* 0x000000ff0b00720c */ /* 0x000fe40000f25270 */
[----:B------:R-:W-:Y:S02]  /*0ee0*/  SHF.R.U32.HI R11, RZ, R7, R18 ;  /* 0x00000007ff0b7219 */ /* 0x000fe40000011612 */
[----:B------:R-:W-:Y:S02]  /*0ef0*/  PLOP3.LUT P0, PT, P0, P1, PT, 0xf8, 0x8f ;  /* 0x00000000008f781c */ /* 0x000fe40000703f70 */
[----:B------:R-:W-:-:S02]  /*0f00*/  SHF.R.U32.HI R7, RZ, 0x1, R11 ;  /* 0x00000001ff077819 */ /* 0x000fc4000001160b */
[----:B------:R-:W-:-:S04]  /*0f10*/  SEL R2, RZ, 0x1, !P0 ;  /* 0x00000001ff027807 */ /* 0x000fc80004000000 */
[----:B------:R-:W-:-:S04]  /*0f20*/  LOP3.LUT R2, R2, 0x1, R7, 0xf8, !PT ;  /* 0x0000000102027812 */ /* 0x000fc800078ef807 */
[----:B------:R-:W-:-:S05]  /*0f30*/  LOP3.LUT R2, R2, R11, RZ, 0xc0, !PT ;  /* 0x0000000b02027212 */ /* 0x000fca00078ec0ff */
[----:B------:R-:W-:-:S05]  /*0f40*/  IMAD.IADD R7, R7, 0x1, R2 ;  /* 0x0000000107077824 */ /* 0x000fca00078e0202 */
[----:B------:R-:W-:Y:S01]  /*0f50*/  LOP3.LUT R0, R7, R0, RZ, 0xfc, !PT ;  /* 0x0000000007007212 */ /* 0x000fe200078efcff */
[----:B------:R-:W-:Y:S06]  /*0f60*/  BRA `(.L_x_24) ;  /* 0x0000000000107947 */ /* 0x000fec0003800000 */
.L_x_23:
[----:B------:R-:W-:-:S04]  /*0f70*/  LOP3.LUT R0, R0, 0x80000000, RZ, 0xc0, !PT ;  /* 0x8000000000007812 */ /* 0x000fc800078ec0ff */
[----:B------:R-:W-:Y:S01]  /*0f80*/  LOP3.LUT R0, R0, 0x7f800000, RZ, 0xfc, !PT ;  /* 0x7f80000000007812 */ /* 0x000fe200078efcff */
[----:B------:R-:W-:Y:S06]  /*0f90*/  BRA `(.L_x_24) ;  /* 0x0000000000047947 */ /* 0x000fec0003800000 */
.L_x_22:
[----:B------:R-:W-:-:S07]  /*0fa0*/  LEA R0, R7, R0, 0x17 ;  /* 0x0000000007007211 */ /* 0x000fce00078eb8ff */
.L_x_24:
[----:B------:R-:W-:Y:S05]  /*0fb0*/  BSYNC.RECONVERGENT B3 ;  /* 0x0000000000037941 */ /* 0x000fea0003800200 */
.L_x_21:
[----:B------:R-:W-:Y:S05]  /*0fc0*/  BRA `(.L_x_25) ;  /* 0x0000000000207947 */ /* 0x000fea0003800000 */
.L_x_20:
[----:B------:R-:W-:-:S04]  /*0fd0*/  LOP3.LUT R0, R19, 0x80000000, R0, 0x48, !PT ;  /* 0x8000000013007812 */ /* 0x000fc800078e4800 */
[----:B------:R-:W-:Y:S01]  /*0fe0*/  LOP3.LUT R0, R0, 0x7f800000, RZ, 0xfc, !PT ;  /* 0x7f80000000007812 */ /* 0x000fe200078efcff */
[----:B------:R-:W-:Y:S06]  /*0ff0*/  BRA `(.L_x_25) ;  /* 0x0000000000147947 */ /* 0x000fec0003800000 */
.L_x_19:
[----:B------:R-:W-:Y:S01]  /*1000*/  LOP3.LUT R0, R19, 0x80000000, R0, 0x48, !PT ;  /* 0x8000000013007812 */ /* 0x000fe200078e4800 */
[----:B------:R-:W-:Y:S06]  /*1010*/  BRA `(.L_x_25) ;  /* 0x00000000000c7947 */ /* 0x000fec0003800000 */
.L_x_18:
[----:B------:R-:W0:Y:S01]  /*1020*/  MUFU.RSQ R0, -QNAN ;  /* 0xffc0000000007908 */ /* 0x000e220000001400 */
[----:B------:R-:W-:Y:S05]  /*1030*/  BRA `(.L_x_25) ;  /* 0x0000000000047947 */ /* 0x000fea0003800000 */
.L_x_17:
[----:B------:R-:W-:-:S07]  /*1040*/  FADD.FTZ R0, R0, R3 ;  /* 0x0000000300007221 */ /* 0x000fce0000010000 */
.L_x_25:
[----:B------:R-:W-:Y:S05]  /*1050*/  BSYNC.RECONVERGENT B2 ;  /* 0x0000000000027941 */ /* 0x000fea0003800200 */
.L_x_15:
[----:B------:R-:W-:-:S04]  /*1060*/  IMAD.MOV.U32 R7, RZ, RZ, 0x0 ;  /* 0x00000000ff077424 */ /* 0x000fc800078e00ff */
[----:B0-----:R-:W-:Y:S05]  /*1070*/  RET.REL.NODEC R6 `(_Z9transformPfiPiii) ;  /* 0xffffffec06e07950 */ /* 0x001fea0003c3ffff */
.L_x_26:
        /* <DEDUP_REMOVED lines=16> */
.L_x_27:


//--------------------- .nv.shared.reserved.0     --------------------------
	.section	.nv.shared.reserved.0,"aw",@nobits
	.weak		__nv_reservedSMEM_offset_0_alias
	.size		__nv_reservedSMEM_offset_0_alias, 0, 64
	.other		__nv_reservedSMEM_offset_0_alias,@"STO_CUDA_RESERVED_SHARED STV_DEFAULT"
__nv_reservedSMEM_offset_0_alias:
	.zero		0
	.zero		64


//--------------------- .nv.constant0._Z16transform_valuesPfPiS_ii --------------------------
	.section	.nv.constant0._Z16transform_valuesPfPiS_ii,"a",@progbits
	.sectionflags	@""
	.align	4
.nv.constant0._Z16transform_valuesPfPiS_ii:
	.zero		928


//--------------------- .nv.constant0._Z9transformPfiPiii --------------------------
	.section	.nv.constant0._Z9transformPfiPiii,"a",@progbits
	.sectionflags	@""
	.align	4
.nv.constant0._Z9transformPfiPiii:
	.zero		928


//--------------------- SYMBOLS --------------------------

	.type		.nv.reservedSmem.offset0,@object
	.size		.nv.reservedSmem.offset0,0x4
